	.headerflags	@"EF_CUDA_TEXMODE_UNIFIED EF_CUDA_64BIT_ADDRESS EF_CUDA_ACCELERATORS EF_CUDA_SM90 EF_CUDA_VIRTUAL_SM(EF_CUDA_SM90)"
	.elftype	@"ET_EXEC"


//--------------------- .nv.info                  --------------------------
	.section	.nv.info,"",@"SHT_CUDA_INFO"
	.align	4


	//----- nvinfo : EIATTR_REGCOUNT
	.align		4
        /*0000*/ 	.byte	0x04, 0x2f
        /*0002*/ 	.short	(.L_1 - .L_0)
	.align		4
.L_0:
        /*0004*/ 	.word	index@(triton_mm)
        /*0008*/ 	.word	0x00000048


	//----- nvinfo : EIATTR_MIN_STACK_SIZE
	.align		4
.L_1:
        /*000c*/ 	.byte	0x04, 0x12
        /*000e*/ 	.short	(.L_3 - .L_2)
	.align		4
.L_2:
        /*0010*/ 	.word	index@(triton_mm)
        /*0014*/ 	.word	0x00000000


	//----- nvinfo : EIATTR_FRAME_SIZE
	.align		4
.L_3:
        /*0018*/ 	.byte	0x04, 0x11
        /*001a*/ 	.short	(.L_5 - .L_4)
	.align		4
.L_4:
        /*001c*/ 	.word	index@(triton_mm)
        /*0020*/ 	.word	0x00000000


	//----- nvinfo : EIATTR_MIN_STACK_SIZE
	.align		4
.L_5:
        /*0024*/ 	.byte	0x04, 0x12
        /*0026*/ 	.short	(.L_7 - .L_6)
	.align		4
.L_6:
        /*0028*/ 	.word	index@(triton_mm)
        /*002c*/ 	.word	0x00000000
.L_7:


//--------------------- .nv.info.triton_mm        --------------------------
	.section	.nv.info.triton_mm,"",@"SHT_CUDA_INFO"
	.sectionflags	@""
	.align	4


	//----- nvinfo : EIATTR_CUDA_API_VERSION
	.align		4
        /*0000*/ 	.byte	0x04, 0x37
        /*0002*/ 	.short	(.L_9 - .L_8)
.L_8:
        /*0004*/ 	.word	0x0000007c


	//----- nvinfo : EIATTR_KPARAM_INFO
	.align		4
.L_9:
        /*0008*/ 	.byte	0x04, 0x17
        /*000a*/ 	.short	(.L_11 - .L_10)
.L_10:
        /*000c*/ 	.word	0x00000000
        /*0010*/ 	.short	0x0003
        /*0012*/ 	.short	0x0018
        /*0014*/ 	.byte	0x00, 0xf0, 0x11, 0x00


	//----- nvinfo : EIATTR_KPARAM_INFO
	.align		4
.L_11:
        /*0018*/ 	.byte	0x04, 0x17
        /*001a*/ 	.short	(.L_13 - .L_12)
.L_12:
        /*001c*/ 	.word	0x00000000
        /*0020*/ 	.short	0x0002
        /*0022*/ 	.short	0x0010
        /*0024*/ 	.byte	0x00, 0xf0, 0x21, 0x00


	//----- nvinfo : EIATTR_KPARAM_INFO
	.align		4
.L_13:
        /*0028*/ 	.byte	0x04, 0x17
        /*002a*/ 	.short	(.L_15 - .L_14)
.L_14:
        /*002c*/ 	.word	0x00000000
        /*0030*/ 	.short	0x0001
        /*0032*/ 	.short	0x0008
        /*0034*/ 	.byte	0x00, 0xf0, 0x21, 0x00


	//----- nvinfo : EIATTR_KPARAM_INFO
	.align		4
.L_15:
        /*0038*/ 	.byte	0x04, 0x17
        /*003a*/ 	.short	(.L_17 - .L_16)
.L_16:
        /*003c*/ 	.word	0x00000000
        /*0040*/ 	.short	0x0000
        /*0042*/ 	.short	0x0000
        /*0044*/ 	.byte	0x00, 0xf0, 0x21, 0x00


	//----- nvinfo : EIATTR_SPARSE_MMA_MASK
	.align		4
.L_17:
        /*0048*/ 	.byte	0x03, 0x50
        /*004a*/ 	.short	0x0000


	//----- nvinfo : EIATTR_MAXREG_COUNT
	.align		4
        /*004c*/ 	.byte	0x03, 0x1b
        /*004e*/ 	.short	0x00ff


	//----- nvinfo : EIATTR_EXIT_INSTR_OFFSETS
	.align		4
        /*0050*/ 	.byte	0x04, 0x1c
        /*0052*/ 	.short	(.L_19 - .L_18)


	//   ....[0]....
.L_18:
        /*0054*/ 	.word	0x00000050


	//   ....[1]....
        /*0058*/ 	.word	0x000018f0


	//   ....[2]....
        /*005c*/ 	.word	0x00001920


	//----- nvinfo : EIATTR_MAX_THREADS
	.align		4
.L_19:
        /*0060*/ 	.byte	0x04, 0x05
        /*0062*/ 	.short	(.L_21 - .L_20)
.L_20:
        /*0064*/ 	.word	0x00000080
        /*0068*/ 	.word	0x00000001
        /*006c*/ 	.word	0x00000001


	//----- nvinfo : EIATTR_CBANK_PARAM_SIZE
	.align		4
.L_21:
        /*0070*/ 	.byte	0x03, 0x19
        /*0072*/ 	.short	0x001c


	//----- nvinfo : EIATTR_PARAM_CBANK
	.align		4
        /*0074*/ 	.byte	0x04, 0x0a
        /*0076*/ 	.short	(.L_23 - .L_22)
	.align		4
.L_22:
        /*0078*/ 	.word	index@(.nv.constant0.triton_mm)
        /*007c*/ 	.short	0x0210
        /*007e*/ 	.short	0x001c


	//----- nvinfo : EIATTR_SW_WAR
	.align		4
.L_23:
        /*0080*/ 	.byte	0x04, 0x36
        /*0082*/ 	.short	(.L_25 - .L_24)
.L_24:
        /*0084*/ 	.word	0x00000008
.L_25:


//--------------------- .nv.callgraph             --------------------------
	.section	.nv.callgraph,"",@"SHT_CUDA_CALLGRAPH"
	.align	4
	.sectionentsize	8
	.align		4
        /*0000*/ 	.word	0x00000000
	.align		4
        /*0004*/ 	.word	0xffffffff
	.align		4
        /*0008*/ 	.word	0x00000000
	.align		4
        /*000c*/ 	.word	0xfffffffe
	.align		4
        /*0010*/ 	.word	0x00000000
	.align		4
        /*0014*/ 	.word	0xfffffffd
	.align		4
        /*0018*/ 	.word	0x00000000
	.align		4
        /*001c*/ 	.word	0xfffffffc


//--------------------- .text.triton_mm           --------------------------
	.section	.text.triton_mm,"ax",@progbits
	.sectionflags	@"SHF_BARRIERS=1"
	.align	128
        .global         triton_mm
        .type           triton_mm,@function
        .size           triton_mm,(.L_x_2 - triton_mm)
        .other          triton_mm,@"STO_CUDA_ENTRY STV_DEFAULT"
triton_mm:
.text.triton_mm:
[----:B------:R-:W1:Y:S02]  /*0000*/  LDC R1, c[0x0][0x28] ;  /* 0x00000a00ff017b82 */ /* 0x000e640000000800 */
[----:B------:R-:W2:Y:S01]  /*0010*/  LDC R42, c[0x0][0x228] ;  /* 0x00008a00ff2a7b82 */ /* 0x000ea20000000800 */
[----:B------:R-:W-:-:S05]  /*0020*/  MOV R3, 0xc00 ;  /* 0x00000c0000037802 */ /* 0x000fca0000000f00 */
[----:B--2---:R-:W-:-:S05]  /*0030*/  IMAD R3, R42, R3, 0xc00000 ;  /* 0x00c000002a037424 */ /* 0x004fca00078e0203 */
[----:B------:R-:W-:-:S13]  /*0040*/  ISETP.NE.AND P0, PT, R3, RZ, PT ;  /* 0x000000ff0300720c */ /* 0x000fda0003f05270 */
[----:B------:R-:W-:Y:S05]  /*0050*/  @!P0 EXIT ;  /* 0x000000000000894d */ /* 0x000fea0003800000 */
[----:B------:R-:W2:Y:S01]  /*0060*/  S2R R4, SR_CTAID.X ;  /* 0x0000000000047919 */ /* 0x000ea20000002500 */
[C---:B------:R-:W-:Y:S01]  /*0070*/  VIADD R3, R42.reuse, 0x101f ;  /* 0x0000101f2a037836 */ /* 0x040fe20000000000 */
[----:B------:R-:W3:Y:S01]  /*0080*/  S2UR UR4, SR_CgaCtaId ;  /* 0x00000000000479c3 */ /* 0x000ee20000008800 */
[----:B------:R-:W-:Y:S01]  /*0090*/  VIADD R42, R42, 0x1000 ;  /* 0x000010002a2a7836 */ /* 0x000fe20000000000 */
[----:B------:R-:W4:Y:S01]  /*00a0*/  S2R R39, SR_TID.X ;  /* 0x0000000000277919 */ /* 0x000f220000002100 */
[----:B------:R-:W-:Y:S01]  /*00b0*/  UMOV UR5, 0x400 ;  /* 0x0000040000057882 */ /* 0x000fe20000000000 */
[----:B------:R-:W-:Y:S01]  /*00c0*/  SHF.R.S32.HI R0, RZ, 0x1f, R3 ;  /* 0x0000001fff007819 */ /* 0x000fe20000011403 */
[----:B------:R-:W-:Y:S01]  /*00d0*/  ULDC.64 UR6, c[0x0][0x208] ;  /* 0x0000820000067ab9 */ /* 0x000fe20000000a00 */
[----:B------:R-:W-:Y:S01]  /*00e0*/  IMAD.MOV.U32 R66, RZ, RZ, RZ ;  /* 0x000000ffff427224 */ /* 0x000fe200078e00ff */
[----:B------:R-:W-:Y:S01]  /*00f0*/  UMOV UR8, URZ ;  /* 0x0000003f00087c82 */ /* 0x000fe20008000000 */
[----:B------:R-:W-:Y:S01]  /*0100*/  LEA.HI R3, R0, R3, RZ, 0x5 ;  /* 0x0000000300037211 */ /* 0x000fe200078f28ff */
[----:B------:R-:W5:Y:S01]  /*0110*/  LDC.64 R62, c[0x0][0x210] ;  /* 0x00008400ff3e7b82 */ /* 0x000f620000000a00 */
[----:B---3--:R-:W-:-:S03]  /*0120*/  UPRMT UR4, UR4, 0x654, UR5 ;  /* 0x0000065404047896 */ /* 0x008fc60008000005 */
[----:B------:R-:W-:Y:S01]  /*0130*/  UMOV UR5, URZ ;  /* 0x0000003f00057c82 */ /* 0x000fe20008000000 */
[C---:B--2---:R-:W-:Y:S01]  /*0140*/  IMAD.HI R2, R4.reuse, 0x2aaaaaab, RZ ;  /* 0x2aaaaaab04027827 */ /* 0x044fe200078e02ff */
[----:B------:R-:W-:Y:S02]  /*0150*/  IABS R15, R4 ;  /* 0x00000004000f7213 */ /* 0x000fe40000000000 */
[----:B------:R-:W-:Y:S01]  /*0160*/  ISETP.GE.AND P2, PT, R4, RZ, PT ;  /* 0x000000ff0400720c */ /* 0x000fe20003f46270 */
[----:B----4-:R-:W-:Y:S01]  /*0170*/  IMAD.SHL.U32 R9, R39, 0x8, RZ ;  /* 0x0000000827097824 */ /* 0x010fe200078e00ff */
[----:B------:R-:W-:Y:S02]  /*0180*/  SHF.R.U32.HI R5, RZ, 0x1f, R2 ;  /* 0x0000001fff057819 */ /* 0x000fe40000011602 */
[----:B------:R-:W-:Y:S02]  /*0190*/  SHF.R.U32.HI R11, RZ, 0x4, R39 ;  /* 0x00000004ff0b7819 */ /* 0x000fe40000011627 */
[----:B------:R-:W-:-:S02]  /*01a0*/  LEA.HI.SX32 R5, R2, R5, 0x19 ;  /* 0x0000000502057211 */ /* 0x000fc400078fcaff */
[----:B------:R-:W-:Y:S02]  /*01b0*/  LOP3.LUT R9, R9, 0x78, RZ, 0xc0, !PT ;  /* 0x0000007809097812 */ /* 0x000fe400078ec0ff */
[----:B------:R-:W-:Y:S01]  /*01c0*/  SGXT.U32 R11, R11, 0x3 ;  /* 0x000000030b0b781a */ /* 0x000fe20000000000 */
[C---:B------:R-:W-:Y:S01]  /*01d0*/  IMAD.SHL.U32 R12, R5.reuse, 0x8, RZ ;  /* 0x00000008050c7824 */ /* 0x040fe200078e00ff */
[--C-:B------:R-:W-:Y:S01]  /*01e0*/  SHF.R.U32.HI R14, RZ, 0x3, R39.reuse ;  /* 0x00000003ff0e7819 */ /* 0x100fe20000011627 */
[----:B------:R-:W-:Y:S01]  /*01f0*/  IMAD R5, R5, -0x300, R4 ;  /* 0xfffffd0005057824 */ /* 0x000fe200078e0204 */
[----:B------:R-:W-:Y:S01]  /*0200*/  SHF.R.U32.HI R41, RZ, 0x2, R39 ;  /* 0x00000002ff297819 */ /* 0x000fe20000011627 */
[----:B------:R-:W-:Y:S01]  /*0210*/  IMAD.SHL.U32 R17, R9, 0x2, RZ ;  /* 0x0000000209117824 */ /* 0x000fe200078e00ff */
[----:B------:R-:W-:Y:S01]  /*0220*/  LEA.HI.SX32 R16, R3, -R12, 0x1b ;  /* 0x8000000c03107211 */ /* 0x000fe200078fdaff */
[----:B------:R-:W-:Y:S01]  /*0230*/  IMAD.SHL.U32 R4, R11, 0x100, RZ ;  /* 0x000001000b047824 */ /* 0x000fe200078e00ff */
[----:B------:R-:W-:-:S02]  /*0240*/  SGXT.U32 R14, R14, 0x1 ;  /* 0x000000010e0e781a */ /* 0x000fc40000000000 */
[----:B------:R-:W-:Y:S02]  /*0250*/  VIMNMX R16, R16, 0x8, PT ;  /* 0x0000000810107848 */ /* 0x000fe40003fe0100 */
[C---:B------:R-:W-:Y:S02]  /*0260*/  LOP3.LUT R48, R11.reuse, 0x8, RZ, 0xfc, !PT ;  /* 0x000000080b307812 */ /* 0x040fe400078efcff */
[----:B------:R-:W-:Y:S02]  /*0270*/  IABS R0, R16 ;  /* 0x0000001000007213 */ /* 0x000fe40000000000 */
[----:B------:R-:W-:Y:S01]  /*0280*/  LOP3.LUT R46, R11, 0x18, RZ, 0xfc, !PT ;  /* 0x000000180b2e7812 */ /* 0x000fe200078efcff */
[----:B------:R-:W-:Y:S01]  /*0290*/  IMAD.SHL.U32 R48, R48, 0x100, RZ ;  /* 0x0000010030307824 */ /* 0x000fe200078e00ff */
[----:B------:R-:W2:Y:S01]  /*02a0*/  I2F.RP R3, R0 ;  /* 0x0000000000037306 */ /* 0x000ea20000209400 */
[C---:B------:R-:W-:Y:S02]  /*02b0*/  LOP3.LUT R8, R14.reuse, 0x2, RZ, 0xfc, !PT ;  /* 0x000000020e087812 */ /* 0x040fe400078efcff */
[----:B------:R-:W-:Y:S01]  /*02c0*/  LOP3.LUT R30, R14, 0x4, RZ, 0xfc, !PT ;  /* 0x000000040e1e7812 */ /* 0x000fe200078efcff */
[----:B------:R-:W-:Y:S01]  /*02d0*/  IMAD.SHL.U32 R46, R46, 0x100, RZ ;  /* 0x000001002e2e7824 */ /* 0x000fe200078e00ff */
[----:B------:R-:W-:-:S02]  /*02e0*/  LOP3.LUT R28, R14, 0x8, RZ, 0xfc, !PT ;  /* 0x000000080e1c7812 */ /* 0x000fc400078efcff */
[----:B------:R-:W-:Y:S02]  /*02f0*/  LOP3.LUT R40, R14, 0x7, R39, 0x78, !PT ;  /* 0x000000070e287812 */ /* 0x000fe400078e7827 */
[----:B------:R-:W-:Y:S02]  /*0300*/  LOP3.LUT R8, R8, 0x7, R39, 0x78, !PT ;  /* 0x0000000708087812 */ /* 0x000fe400078e7827 */
[----:B------:R-:W-:Y:S01]  /*0310*/  LOP3.LUT R30, R30, 0x7, R39, 0x78, !PT ;  /* 0x000000071e1e7812 */ /* 0x000fe200078e7827 */
[----:B------:R-:W-:Y:S01]  /*0320*/  IMAD.SHL.U32 R40, R40, 0x10, RZ ;  /* 0x0000001028287824 */ /* 0x000fe200078e00ff */
[----:B------:R-:W-:Y:S01]  /*0330*/  LOP3.LUT R28, R28, 0x7, R39, 0x78, !PT ;  /* 0x000000071c1c7812 */ /* 0x000fe200078e7827 */
[----:B------:R-:W-:Y:S01]  /*0340*/  IMAD.SHL.U32 R8, R8, 0x10, RZ ;  /* 0x0000001008087824 */ /* 0x000fe200078e00ff */
[----:B--2---:R-:W2:Y:S01]  /*0350*/  MUFU.RCP R6, R3 ;  /* 0x0000000300067308 */ /* 0x004ea20000001000 */
[----:B------:R-:W-:Y:S02]  /*0360*/  IMAD.SHL.U32 R30, R30, 0x10, RZ ;  /* 0x000000101e1e7824 */ /* 0x000fe400078e00ff */
[----:B------:R-:W-:-:S02]  /*0370*/  IMAD.SHL.U32 R28, R28, 0x10, RZ ;  /* 0x000000101c1c7824 */ /* 0x000fc400078e00ff */
[----:B--2---:R-:W-:-:S04]  /*0380*/  VIADD R6, R6, 0xffffffe ;  /* 0x0ffffffe06067836 */ /* 0x004fc80000000000 */
[----:B------:R-:W2:Y:S02]  /*0390*/  F2I.FTZ.U32.TRUNC.NTZ R7, R6 ;  /* 0x0000000600077305 */ /* 0x000ea4000021f000 */
[----:B--2---:R-:W-:Y:S02]  /*03a0*/  IMAD.MOV R2, RZ, RZ, -R7 ;  /* 0x000000ffff027224 */ /* 0x004fe400078e0a07 */
[----:B------:R-:W-:Y:S02]  /*03b0*/  IMAD.MOV.U32 R6, RZ, RZ, RZ ;  /* 0x000000ffff067224 */ /* 0x000fe400078e00ff */
[----:B------:R-:W-:Y:S01]  /*03c0*/  IMAD R10, R2, R0, RZ ;  /* 0x00000000020a7224 */ /* 0x000fe200078e02ff */
[----:B------:R-:W-:-:S03]  /*03d0*/  IABS R2, R16 ;  /* 0x0000001000027213 */ /* 0x000fc60000000000 */
[----:B------:R-:W-:Y:S01]  /*03e0*/  IMAD.HI.U32 R10, R7, R10, R6 ;  /* 0x0000000a070a7227 */ /* 0x000fe200078e0006 */
[----:B------:R-:W-:-:S03]  /*03f0*/  IABS R7, R42 ;  /* 0x0000002a00077213 */ /* 0x000fc60000000000 */
[----:B------:R-:W-:Y:S01]  /*0400*/  IMAD.MOV R2, RZ, RZ, -R2 ;  /* 0x000000ffff027224 */ /* 0x000fe200078e0a02 */
[----:B------:R-:W2:Y:S01]  /*0410*/  I2F.RP R13, R7 ;  /* 0x00000007000d7306 */ /* 0x000ea20000209400 */
[----:B------:R-:W-:-:S04]  /*0420*/  IMAD.HI.U32 R3, R10, R15, RZ ;  /* 0x0000000f0a037227 */ /* 0x000fc800078e00ff */
[----:B------:R-:W-:Y:S01]  /*0430*/  IMAD R15, R3, R2, R15 ;  /* 0x00000002030f7224 */ /* 0x000fe200078e020f */
[----:B------:R-:W-:Y:S01]  /*0440*/  IABS R3, R5 ;  /* 0x0000000500037213 */ /* 0x000fe20000000000 */
[----:B------:R-:W-:-:S03]  /*0450*/  IMAD.SHL.U32 R6, R11, 0x10, RZ ;  /* 0x000000100b067824 */ /* 0x000fc600078e00ff */
[----:B------:R-:W-:Y:S01]  /*0460*/  ISETP.GT.U32.AND P0, PT, R0, R15, PT ;  /* 0x0000000f0000720c */ /* 0x000fe20003f04070 */
[----:B------:R-:W-:Y:S01]  /*0470*/  IMAD.HI.U32 R10, R10, R3, RZ ;  /* 0x000000030a0a7227 */ /* 0x000fe200078e00ff */
[----:B------:R-:W-:Y:S02]  /*0480*/  LOP3.LUT R17, R6, R17, RZ, 0x3c, !PT ;  /* 0x0000001106117212 */ /* 0x000fe400078e3cff */
[----:B------:R-:W-:Y:S01]  /*0490*/  LOP3.LUT R6, R14, 0x6, RZ, 0xfc, !PT ;  /* 0x000000060e067812 */ /* 0x000fe200078efcff */
[----:B--2---:R-:W2:Y:S01]  /*04a0*/  MUFU.RCP R13, R13 ;  /* 0x0000000d000d7308 */ /* 0x004ea20000001000 */
[----:B------:R-:W-:Y:S01]  /*04b0*/  IMAD R3, R10, R2, R3 ;  /* 0x000000020a037224 */ /* 0x000fe200078e0203 */
[----:B------:R-:W-:Y:S02]  /*04c0*/  LOP3.LUT R2, R11, 0x10, RZ, 0xfc, !PT ;  /* 0x000000100b027812 */ /* 0x000fe400078efcff */
[----:B------:R-:W-:Y:S02]  /*04d0*/  LOP3.LUT R49, R4, R17, RZ, 0xfc, !PT ;  /* 0x0000001104317212 */ /* 0x000fe400078efcff */
[----:B------:R-:W-:Y:S01]  /*04e0*/  ISETP.GT.U32.AND P1, PT, R0, R3, PT ;  /* 0x000000030000720c */ /* 0x000fe20003f24070 */
[----:B------:R-:W-:Y:S01]  /*04f0*/  IMAD.SHL.U32 R2, R2, 0x100, RZ ;  /* 0x0000010002027824 */ /* 0x000fe200078e00ff */
[----:B------:R-:W-:Y:S01]  /*0500*/  LOP3.LUT R4, R5, R16, RZ, 0x3c, !PT ;  /* 0x0000001005047212 */ /* 0x000fe200078e3cff */
[----:B------:R-:W-:Y:S01]  /*0510*/  @!P0 IMAD.IADD R15, R15, 0x1, -R0 ;  /* 0x000000010f0f8824 */ /* 0x000fe200078e0a00 */
[----:B------:R-:W-:Y:S01]  /*0520*/  LOP3.LUT R6, R6, 0x7, R39, 0x78, !PT ;  /* 0x0000000706067812 */ /* 0x000fe200078e7827 */
[----:B------:R-:W-:Y:S01]  /*0530*/  VIADD R49, R49, UR4 ;  /* 0x0000000431317c36 */ /* 0x000fe20008000000 */
[----:B------:R-:W-:-:S02]  /*0540*/  LOP3.LUT R47, R2, R17, RZ, 0xfc, !PT ;  /* 0x00000011022f7212 */ /* 0x000fc400078efcff */
[----:B------:R-:W-:Y:S01]  /*0550*/  ISETP.GT.U32.AND P3, PT, R0, R15, PT ;  /* 0x0000000f0000720c */ /* 0x000fe20003f64070 */
[----:B--2---:R-:W-:Y:S01]  /*0560*/  VIADD R13, R13, 0xffffffe ;  /* 0x0ffffffe0d0d7836 */ /* 0x004fe20000000000 */
[----:B------:R-:W-:Y:S01]  /*0570*/  ISETP.GE.AND P0, PT, R4, RZ, PT ;  /* 0x000000ff0400720c */ /* 0x000fe20003f06270 */
[----:B------:R-:W-:Y:S01]  /*0580*/  IMAD.SHL.U32 R6, R6, 0x10, RZ ;  /* 0x0000001006067824 */ /* 0x000fe200078e00ff */
[----:B------:R-:W-:Y:S01]  /*0590*/  LOP3.LUT R2, R39, 0x17, RZ, 0xc0, !PT ;  /* 0x0000001727027812 */ /* 0x000fe200078ec0ff */
[--C-:B------:R-:W-:Y:S01]  /*05a0*/  @!P1 IMAD.IADD R3, R3, 0x1, -R0.reuse ;  /* 0x0000000103039824 */ /* 0x100fe200078e0a00 */
[----:B------:R-:W-:Y:S01]  /*05b0*/  LOP3.LUT R4, R14, 0xa, RZ, 0xfc, !PT ;  /* 0x0000000a0e047812 */ /* 0x000fe200078efcff */
[----:B------:R-:W2:Y:S01]  /*05c0*/  F2I.FTZ.U32.TRUNC.NTZ R13, R13 ;  /* 0x0000000d000d7305 */ /* 0x000ea2000021f000 */
[----:B------:R-:W-:Y:S01]  /*05d0*/  LOP3.LUT R5, R2, 0x8, R41, 0xf8, !PT ;  /* 0x0000000802057812 */ /* 0x000fe200078ef829 */
[----:B------:R-:W-:Y:S01]  /*05e0*/  @!P1 VIADD R10, R10, 0x1 ;  /* 0x000000010a0a9836 */ /* 0x000fe20000000000 */
[----:B------:R-:W-:Y:S01]  /*05f0*/  LOP3.LUT R4, R4, 0x7, R39, 0x78, !PT ;  /* 0x0000000704047812 */ /* 0x000fe200078e7827 */
[----:B------:R-:W-:Y:S01]  /*0600*/  VIADD R47, R47, UR4 ;  /* 0x000000042f2f7c36 */ /* 0x000fe20008000000 */
[----:B------:R-:W-:Y:S01]  /*0610*/  ISETP.GE.U32.AND P4, PT, R3, R0, PT ;  /* 0x000000000300720c */ /* 0x000fe20003f86070 */
[----:B------:R-:W-:Y:S01]  /*0620*/  @!P3 IMAD.IADD R15, R15, 0x1, -R0 ;  /* 0x000000010f0fb824 */ /* 0x000fe200078e0a00 */
[----:B------:R-:W-:Y:S01]  /*0630*/  ISETP.NE.AND P3, PT, R16, RZ, PT ;  /* 0x000000ff1000720c */ /* 0x000fe20003f65270 */
[----:B------:R-:W-:Y:S01]  /*0640*/  IMAD.SHL.U32 R5, R5, 0x100, RZ ;  /* 0x0000010005057824 */ /* 0x000fe200078e00ff */
[----:B------:R-:W-:Y:S01]  /*0650*/  LOP3.LUT R16, RZ, R16, RZ, 0x33, !PT ;  /* 0x00000010ff107212 */ /* 0x000fe200078e33ff */
[----:B------:R-:W-:Y:S01]  /*0660*/  @!P2 IMAD.MOV R15, RZ, RZ, -R15 ;  /* 0x000000ffff0fa224 */ /* 0x000fe200078e0a0f */
[----:B------:R-:W-:Y:S01]  /*0670*/  LOP3.LUT R2, R14, 0xc, RZ, 0xfc, !PT ;  /* 0x0000000c0e027812 */ /* 0x000fe200078efcff */
[----:B------:R-:W-:Y:S01]  /*0680*/  IMAD.SHL.U32 R4, R4, 0x10, RZ ;  /* 0x0000001004047824 */ /* 0x000fe200078e00ff */
[C---:B------:R-:W-:Y:S01]  /*0690*/  LOP3.LUT R0, R14.reuse, 0xe, RZ, 0xfc, !PT ;  /* 0x0000000e0e007812 */ /* 0x040fe200078efcff */
[----:B------:R-:W-:Y:S01]  /*06a0*/  IMAD.SHL.U32 R14, R14, 0x8, RZ ;  /* 0x000000080e0e7824 */ /* 0x000fe200078e00ff */
[----:B------:R-:W-:-:S02]  /*06b0*/  SEL R15, R16, R15, !P3 ;  /* 0x0000000f100f7207 */ /* 0x000fc40005800000 */
[----:B------:R-:W-:Y:S01]  /*06c0*/  LOP3.LUT R2, R2, 0x7, R39, 0x78, !PT ;  /* 0x0000000702027812 */ /* 0x000fe200078e7827 */
[----:B------:R-:W-:Y:S01]  /*06d0*/  @P4 VIADD R10, R10, 0x1 ;  /* 0x000000010a0a4836 */ /* 0x000fe20000000000 */
[----:B------:R-:W-:Y:S01]  /*06e0*/  LOP3.LUT R0, R0, 0x7, R39, 0x78, !PT ;  /* 0x0000000700007812 */ /* 0x000fe200078e7827 */
[----:B------:R-:W-:Y:S01]  /*06f0*/  IMAD.IADD R15, R12, 0x1, R15 ;  /* 0x000000010c0f7824 */ /* 0x000fe200078e020f */
[----:B------:R-:W-:Y:S01]  /*0700*/  LOP3.LUT R3, R4, R5, RZ, 0xfc, !PT ;  /* 0x0000000504037212 */ /* 0x000fe200078efcff */
[--C-:B--2---:R-:W-:Y:S01]  /*0710*/  IMAD.MOV R4, RZ, RZ, -R13.reuse ;  /* 0x000000ffff047224 */ /* 0x104fe200078e0a0d */
[-C--:B------:R-:W-:Y:S01]  /*0720*/  LOP3.LUT R48, R48, R17.reuse, RZ, 0xfc, !PT ;  /* 0x0000001130307212 */ /* 0x080fe200078efcff */
[----:B------:R-:W-:Y:S01]  /*0730*/  IMAD.SHL.U32 R44, R15, 0x20, RZ ;  /* 0x000000200f2c7824 */ /* 0x000fe200078e00ff */
[----:B------:R-:W-:Y:S01]  /*0740*/  LOP3.LUT R46, R46, R17, RZ, 0xfc, !PT ;  /* 0x000000112e2e7212 */ /* 0x000fe200078efcff */
[----:B------:R-:W-:Y:S01]  /*0750*/  IMAD.SHL.U32 R2, R2, 0x10, RZ ;  /* 0x0000001002027824 */ /* 0x000fe200078e00ff */
[----:B------:R-:W-:Y:S01]  /*0760*/  LOP3.LUT R40, R5, R40, RZ, 0xfc, !PT ;  /* 0x0000002805287212 */ /* 0x000fe200078efcff */
[----:B------:R-:W-:Y:S01]  /*0770*/  IMAD.SHL.U32 R0, R0, 0x10, RZ ;  /* 0x0000001000007824 */ /* 0x000fe200078e00ff */
[----:B------:R-:W-:Y:S01]  /*0780*/  LOP3.LUT R32, R44, R11, RZ, 0xfc, !PT ;  /* 0x0000000b2c207212 */ /* 0x000fe200078efcff */
[----:B------:R-:W-:Y:S01]  /*0790*/  IMAD R17, R4, R7, RZ ;  /* 0x0000000704117224 */ /* 0x000fe200078e02ff */
[-C--:B------:R-:W-:Y:S01]  /*07a0*/  LOP3.LUT R31, R8, R5.reuse, RZ, 0xfc, !PT ;  /* 0x00000005081f7212 */ /* 0x080fe200078efcff */
[----:B------:R-:W-:Y:S01]  /*07b0*/  IMAD.MOV.U32 R12, RZ, RZ, RZ ;  /* 0x000000ffff0c7224 */ /* 0x000fe200078e00ff */
[-C--:B------:R-:W-:Y:S01]  /*07c0*/  LOP3.LUT R30, R30, R5.reuse, RZ, 0xfc, !PT ;  /* 0x000000051e1e7212 */ /* 0x080fe200078efcff */
[----:B------:R-:W-:Y:S01]  /*07d0*/  @!P0 IMAD.MOV R10, RZ, RZ, -R10 ;  /* 0x000000ffff0a8224 */ /* 0x000fe200078e0a0a */
[----:B------:R-:W-:Y:S01]  /*07e0*/  LOP3.LUT R29, R6, R5, RZ, 0xfc, !PT ;  /* 0x00000005061d7212 */ /* 0x000fe200078efcff */
[----:B------:R-:W-:Y:S01]  /*07f0*/  IMAD.HI.U32 R13, R13, R17, R12 ;  /* 0x000000110d0d7227 */ /* 0x000fe200078e000c */
[----:B------:R-:W-:-:S02]  /*0800*/  LOP3.LUT R28, R28, R5, RZ, 0xfc, !PT ;  /* 0x000000051c1c7212 */ /* 0x000fc400078efcff */
[-C--:B------:R-:W-:Y:S01]  /*0810*/  LOP3.LUT R2, R2, R5.reuse, RZ, 0xfc, !PT ;  /* 0x0000000502027212 */ /* 0x080fe200078efcff */
[----:B------:R-:W-:Y:S01]  /*0820*/  VIADD R48, R48, UR4 ;  /* 0x0000000430307c36 */ /* 0x000fe20008000000 */
[----:B------:R-:W-:Y:S01]  /*0830*/  LOP3.LUT R0, R0, R5, RZ, 0xfc, !PT ;  /* 0x0000000500007212 */ /* 0x000fe200078efcff */
[----:B------:R-:W-:Y:S01]  /*0840*/  VIADD R46, R46, UR4 ;  /* 0x000000042e2e7c36 */ /* 0x000fe20008000000 */
[----:B------:R-:W-:Y:S02]  /*0850*/  LOP3.LUT R26, R44, 0x8, R11, 0xfe, !PT ;  /* 0x000000082c1a7812 */ /* 0x000fe400078efe0b */
[----:B------:R-:W-:Y:S02]  /*0860*/  ISETP.GE.AND P6, PT, R32, RZ, PT ;  /* 0x000000ff2000720c */ /* 0x000fe40003fc6270 */
[----:B------:R-:W-:Y:S02]  /*0870*/  IABS R5, R42 ;  /* 0x0000002a00057213 */ /* 0x000fe40000000000 */
[----:B------:R-:W-:-:S02]  /*0880*/  IABS R32, R32 ;  /* 0x0000002000207213 */ /* 0x000fc40000000000 */
[----:B------:R-:W-:Y:S01]  /*0890*/  ISETP.GE.AND P4, PT, R26, RZ, PT ;  /* 0x000000ff1a00720c */ /* 0x000fe20003f86270 */
[----:B------:R-:W-:Y:S01]  /*08a0*/  IMAD.MOV R5, RZ, RZ, -R5 ;  /* 0x000000ffff057224 */ /* 0x000fe200078e0a05 */
[----:B------:R-:W-:Y:S01]  /*08b0*/  IABS R26, R26 ;  /* 0x0000001a001a7213 */ /* 0x000fe20000000000 */
[C---:B------:R-:W-:Y:S01]  /*08c0*/  IMAD.HI.U32 R8, R13.reuse, R32, RZ ;  /* 0x000000200d087227 */ /* 0x040fe200078e00ff */
[----:B------:R-:W-:Y:S02]  /*08d0*/  SEL R43, R16, R10, !P3 ;  /* 0x0000000a102b7207 */ /* 0x000fe40005800000 */
[----:B------:R-:W-:Y:S01]  /*08e0*/  LOP3.LUT R6, R44, 0x10, R11, 0xfe, !PT ;  /* 0x000000102c067812 */ /* 0x000fe200078efe0b */
[C---:B------:R-:W-:Y:S01]  /*08f0*/  IMAD.HI.U32 R4, R13.reuse, R26, RZ ;  /* 0x0000001a0d047227 */ /* 0x040fe200078e00ff */
[----:B------:R-:W-:Y:S02]  /*0900*/  LOP3.LUT R10, R44, 0x18, R11, 0xfe, !PT ;  /* 0x000000182c0a7812 */ /* 0x000fe400078efe0b */
[----:B------:R-:W-:Y:S01]  /*0910*/  IABS R24, R6 ;  /* 0x0000000600187213 */ /* 0x000fe20000000000 */
[-C--:B------:R-:W-:Y:S01]  /*0920*/  IMAD R32, R8, R5.reuse, R32 ;  /* 0x0000000508207224 */ /* 0x080fe200078e0220 */
[----:B------:R-:W-:Y:S01]  /*0930*/  IABS R22, R10 ;  /* 0x0000000a00167213 */ /* 0x000fe20000000000 */
[----:B------:R-:W-:Y:S01]  /*0940*/  IMAD R26, R4, R5, R26 ;  /* 0x00000005041a7224 */ /* 0x000fe200078e021a */
[----:B------:R-:W-:Y:S01]  /*0950*/  ISETP.GE.AND P2, PT, R6, RZ, PT ;  /* 0x000000ff0600720c */ /* 0x000fe20003f46270 */
[----:B------:R-:W-:Y:S01]  /*0960*/  IMAD.HI.U32 R4, R13, R24, RZ ;  /* 0x000000180d047227 */ /* 0x000fe200078e00ff */
[----:B------:R-:W-:-:S02]  /*0970*/  ISETP.GT.U32.AND P0, PT, R7, R32, PT ;  /* 0x000000200700720c */ /* 0x000fc40003f04070 */
[----:B------:R-:W-:Y:S01]  /*0980*/  ISETP.GT.U32.AND P5, PT, R7, R26, PT ;  /* 0x0000001a0700720c */ /* 0x000fe20003fa4070 */
[----:B------:R-:W-:Y:S01]  /*0990*/  IMAD.HI.U32 R13, R13, R22, RZ ;  /* 0x000000160d0d7227 */ /* 0x000fe200078e00ff */
[----:B------:R-:W-:-:S03]  /*09a0*/  LOP3.LUT R14, R14, 0x10, R41, 0xf8, !PT ;  /* 0x000000100e0e7812 */ /* 0x000fc600078ef829 */
[-C--:B------:R-:W-:Y:S02]  /*09b0*/  IMAD R24, R4, R5.reuse, R24 ;  /* 0x0000000504187224 */ /* 0x080fe400078e0218 */
[----:B------:R-:W-:Y:S02]  /*09c0*/  IMAD R22, R13, R5, R22 ;  /* 0x000000050d167224 */ /* 0x000fe400078e0216 */
[----:B------:R-:W-:Y:S01]  /*09d0*/  IMAD.SHL.U32 R43, R43, 0x20, RZ ;  /* 0x000000202b2b7824 */ /* 0x000fe200078e00ff */
[C---:B------:R-:W-:Y:S01]  /*09e0*/  ISETP.GT.U32.AND P3, PT, R7.reuse, R24, PT ;  /* 0x000000180700720c */ /* 0x040fe20003f64070 */
[--C-:B------:R-:W-:Y:S01]  /*09f0*/  @!P0 IMAD.IADD R32, R32, 0x1, -R7.reuse ;  /* 0x0000000120208824 */ /* 0x100fe200078e0a07 */
[----:B------:R-:W-:Y:S01]  /*0a00*/  ISETP.GT.U32.AND P1, PT, R7, R22, PT ;  /* 0x000000160700720c */ /* 0x000fe20003f24070 */
[----:B------:R-:W-:Y:S01]  /*0a10*/  @!P5 IMAD.IADD R26, R26, 0x1, -R7 ;  /* 0x000000011a1ad824 */ /* 0x000fe200078e0a07 */
[----:B------:R-:W-:Y:S02]  /*0a20*/  LOP3.LUT R5, R43, 0x10, R11, 0xfe, !PT ;  /* 0x000000102b057812 */ /* 0x000fe400078efe0b */
[----:B------:R-:W-:-:S02]  /*0a30*/  LOP3.LUT R4, R43, 0x18, R11, 0xfe, !PT ;  /* 0x000000182b047812 */ /* 0x000fc400078efe0b */
[----:B------:R-:W-:Y:S01]  /*0a40*/  ISETP.GT.U32.AND P0, PT, R7, R32, PT ;  /* 0x000000200700720c */ /* 0x000fe20003f04070 */
[----:B------:R-:W-:Y:S01]  /*0a50*/  IMAD.HI R16, R5, 0x2aaaaaab, RZ ;  /* 0x2aaaaaab05107827 */ /* 0x000fe200078e02ff */
[----:B------:R-:W-:Y:S02]  /*0a60*/  LOP3.LUT R8, R43, R11, RZ, 0xfc, !PT ;  /* 0x0000000b2b087212 */ /* 0x000fe400078efcff */
[----:B------:R-:W-:Y:S01]  /*0a70*/  LOP3.LUT R6, R43, 0x8, R11, 0xfe, !PT ;  /* 0x000000082b067812 */ /* 0x000fe200078efe0b */
[----:B------:R-:W-:Y:S01]  /*0a80*/  IMAD.HI R12, R4, 0x2aaaaaab, RZ ;  /* 0x2aaaaaab040c7827 */ /* 0x000fe200078e02ff */
[C---:B------:R-:W-:Y:S02]  /*0a90*/  ISETP.GT.U32.AND P5, PT, R7.reuse, R26, PT ;  /* 0x0000001a0700720c */ /* 0x040fe40003fa4070 */
[----:B------:R-:W-:Y:S01]  /*0aa0*/  SHF.R.U32.HI R13, RZ, 0x1f, R16 ;  /* 0x0000001fff0d7819 */ /* 0x000fe20000011610 */
[--C-:B------:R-:W-:Y:S01]  /*0ab0*/  @!P3 IMAD.IADD R24, R24, 0x1, -R7.reuse ;  /* 0x000000011818b824 */ /* 0x100fe200078e0a07 */
[----:B------:R-:W-:Y:S01]  /*0ac0*/  SHF.R.U32.HI R11, RZ, 0x1f, R12 ;  /* 0x0000001fff0b7819 */ /* 0x000fe2000001160c */
[--C-:B------:R-:W-:Y:S01]  /*0ad0*/  @!P1 IMAD.IADD R22, R22, 0x1, -R7.reuse ;  /* 0x0000000116169824 */ /* 0x100fe200078e0a07 */
[----:B------:R-:W-:Y:S01]  /*0ae0*/  LEA.HI R16, R16, R13, RZ, 0x17 ;  /* 0x0000000d10107211 */ /* 0x000fe200078fb8ff */
[----:B------:R-:W-:Y:S01]  /*0af0*/  @!P0 IMAD.IADD R32, R32, 0x1, -R7 ;  /* 0x0000000120208824 */ /* 0x000fe200078e0a07 */
[C---:B------:R-:W-:Y:S01]  /*0b00*/  ISETP.GT.U32.AND P3, PT, R7.reuse, R24, PT ;  /* 0x000000180700720c */ /* 0x040fe20003f64070 */
[----:B------:R-:W-:Y:S01]  /*0b10*/  IMAD.HI R20, R8, 0x2aaaaaab, RZ ;  /* 0x2aaaaaab08147827 */ /* 0x000fe200078e02ff */
[----:B------:R-:W-:-:S02]  /*0b20*/  ISETP.GT.U32.AND P1, PT, R7, R22, PT ;  /* 0x000000160700720c */ /* 0x000fc40003f24070 */
[----:B------:R-:W-:Y:S01]  /*0b30*/  LEA.HI R11, R12, R11, RZ, 0x17 ;  /* 0x0000000b0c0b7211 */ /* 0x000fe200078fb8ff */
[----:B------:R-:W-:Y:S01]  /*0b40*/  IMAD.HI R18, R6, 0x2aaaaaab, RZ ;  /* 0x2aaaaaab06127827 */ /* 0x000fe200078e02ff */
[----:B------:R-:W-:Y:S02]  /*0b50*/  ISETP.GE.AND P0, PT, R10, RZ, PT ;  /* 0x000000ff0a00720c */ /* 0x000fe40003f06270 */
[----:B------:R-:W-:Y:S01]  /*0b60*/  SHF.R.U32.HI R17, RZ, 0x1f, R20 ;  /* 0x0000001fff117819 */ /* 0x000fe20000011614 */
[----:B------:R-:W-:Y:S01]  /*0b70*/  IMAD R16, R16, -0xc00, R5 ;  /* 0xfffff40010107824 */ /* 0x000fe200078e0205 */
[----:B------:R-:W-:Y:S01]  /*0b80*/  SHF.R.U32.HI R15, RZ, 0x1f, R18 ;  /* 0x0000001fff0f7819 */ /* 0x000fe20000011612 */
[----:B------:R-:W-:Y:S01]  /*0b90*/  IMAD R10, R11, -0xc00, R4 ;  /* 0xfffff4000b0a7824 */ /* 0x000fe200078e0204 */
[----:B------:R-:W-:Y:S01]  /*0ba0*/  LEA.HI R17, R20, R17, RZ, 0x17 ;  /* 0x0000001114117211 */ /* 0x000fe200078fb8ff */
[----:B------:R-:W2:Y:S01]  /*0bb0*/  LDC.64 R4, c[0x0][0x218] ;  /* 0x00008600ff047b82 */ /* 0x000ea20000000a00 */
[--C-:B------:R-:W-:Y:S01]  /*0bc0*/  @!P5 IMAD.IADD R26, R26, 0x1, -R7.reuse ;  /* 0x000000011a1ad824 */ /* 0x100fe200078e0a07 */
[----:B------:R-:W-:Y:S01]  /*0bd0*/  LEA.HI R15, R18, R15, RZ, 0x17 ;  /* 0x0000000f120f7211 */ /* 0x000fe200078fb8ff */
[----:B------:R-:W-:-:S02]  /*0be0*/  @!P3 IMAD.IADD R24, R24, 0x1, -R7 ;  /* 0x000000011818b824 */ /* 0x000fc400078e0a07 */
[----:B------:R-:W-:Y:S01]  /*0bf0*/  @!P1 IMAD.IADD R22, R22, 0x1, -R7 ;  /* 0x0000000116169824 */ /* 0x000fe200078e0a07 */
[----:B------:R-:W-:Y:S01]  /*0c00*/  ISETP.NE.AND P1, PT, R42, RZ, PT ;  /* 0x000000ff2a00720c */ /* 0x000fe20003f25270 */
[----:B------:R-:W-:Y:S01]  /*0c10*/  @!P6 IMAD.MOV R32, RZ, RZ, -R32 ;  /* 0x000000ffff20e224 */ /* 0x000fe200078e0a20 */
[----:B------:R-:W-:Y:S01]  /*0c20*/  LOP3.LUT R7, RZ, R42, RZ, 0x33, !PT ;  /* 0x0000002aff077212 */ /* 0x000fe200078e33ff */
[----:B------:R-:W-:Y:S02]  /*0c30*/  @!P4 IMAD.MOV R26, RZ, RZ, -R26 ;  /* 0x000000ffff1ac224 */ /* 0x000fe400078e0a1a */
[----:B------:R-:W-:Y:S01]  /*0c40*/  @!P2 IMAD.MOV R24, RZ, RZ, -R24 ;  /* 0x000000ffff18a224 */ /* 0x000fe200078e0a18 */
[C---:B------:R-:W-:Y:S01]  /*0c50*/  SEL R20, R7.reuse, R32, !P1 ;  /* 0x0000002007147207 */ /* 0x040fe20004800000 */
[----:B------:R-:W-:Y:S01]  /*0c60*/  @!P0 IMAD.MOV R22, RZ, RZ, -R22 ;  /* 0x000000ffff168224 */ /* 0x000fe200078e0a16 */
[----:B------:R-:W-:Y:S01]  /*0c70*/  SEL R18, R7, R26, !P1 ;  /* 0x0000001a07127207 */ /* 0x000fe20004800000 */
[----:B------:R-:W-:Y:S01]  /*0c80*/  IMAD R8, R17, -0xc00, R8 ;  /* 0xfffff40011087824 */ /* 0x000fe200078e0208 */
[----:B------:R-:W-:Y:S01]  /*0c90*/  SEL R12, R7, R24, !P1 ;  /* 0x00000018070c7207 */ /* 0x000fe20004800000 */
[----:B------:R-:W-:Y:S01]  /*0ca0*/  IMAD R6, R15, -0xc00, R6 ;  /* 0xfffff4000f067824 */ /* 0x000fe200078e0206 */
[----:B------:R-:W-:Y:S01]  /*0cb0*/  SEL R26, R7, R22, !P1 ;  /* 0x00000016071a7207 */ /* 0x000fe20004800000 */
[----:B------:R-:W-:Y:S01]  /*0cc0*/  IMAD R27, R20, 0xc00, R9 ;  /* 0x00000c00141b7824 */ /* 0x000fe200078e0209 */
[----:B------:R-:W-:Y:S01]  /*0cd0*/  SHF.R.U32.HI R32, RZ, 0x4, R39 ;  /* 0x00000004ff207819 */ /* 0x000fe20000011627 */
[----:B------:R-:W-:-:S02]  /*0ce0*/  IMAD R59, R18, 0xc00, R9 ;  /* 0x00000c00123b7824 */ /* 0x000fc400078e0209 */
[--C-:B------:R-:W-:Y:S01]  /*0cf0*/  IMAD R11, R8, 0xc00, R9.reuse ;  /* 0x00000c00080b7824 */ /* 0x100fe200078e0209 */
[----:B------:R-:W-:Y:S01]  /*0d00*/  SGXT.U32 R32, R32, 0x1 ;  /* 0x000000012020781a */ /* 0x000fe20000000000 */
[--C-:B------:R-:W-:Y:S02]  /*0d10*/  IMAD R21, R6, 0xc00, R9.reuse ;  /* 0x00000c0006157824 */ /* 0x100fe400078e0209 */
[--C-:B------:R-:W-:Y:S01]  /*0d20*/  IMAD R22, R16, 0xc00, R9.reuse ;  /* 0x00000c0010167824 */ /* 0x100fe200078e0209 */
[----:B------:R-:W-:Y:S01]  /*0d30*/  LOP3.LUT R38, R32, 0x2, RZ, 0xfc, !PT ;  /* 0x0000000220267812 */ /* 0x000fe200078efcff */
[--C-:B------:R-:W-:Y:S01]  /*0d40*/  IMAD R24, R10, 0xc00, R9.reuse ;  /* 0x00000c000a187824 */ /* 0x100fe200078e0209 */
[----:B------:R-:W-:Y:S01]  /*0d50*/  LOP3.LUT R8, R32, 0x4, RZ, 0xfc, !PT ;  /* 0x0000000420087812 */ /* 0x000fe200078efcff */
[--C-:B------:R-:W-:Y:S01]  /*0d60*/  IMAD R61, R12, 0xc00, R9.reuse ;  /* 0x00000c000c3d7824 */ /* 0x100fe200078e0209 */
[----:B------:R-:W-:Y:S01]  /*0d70*/  LOP3.LUT R12, R32, 0x7, R39, 0x78, !PT ;  /* 0x00000007200c7812 */ /* 0x000fe200078e7827 */
[----:B------:R-:W-:Y:S01]  /*0d80*/  IMAD R9, R26, 0xc00, R9 ;  /* 0x00000c001a097824 */ /* 0x000fe200078e0209 */
[C---:B------:R-:W-:Y:S01]  /*0d90*/  LOP3.LUT R36, R32.reuse, 0x6, RZ, 0xfc, !PT ;  /* 0x0000000620247812 */ /* 0x040fe200078efcff */
[----:B-1---5:R-:W-:Y:S01]  /*0da0*/  IMAD.WIDE R26, R27, 0x2, R62 ;  /* 0x000000021b1a7825 */ /* 0x022fe200078e023e */
[----:B------:R-:W-:-:S02]  /*0db0*/  LOP3.LUT R6, R32, 0x8, RZ, 0xfc, !PT ;  /* 0x0000000820067812 */ /* 0x000fc400078efcff */
[----:B------:R-:W-:Y:S01]  /*0dc0*/  LOP3.LUT R34, R32, 0xa, RZ, 0xfc, !PT ;  /* 0x0000000a20227812 */ /* 0x000fe200078efcff */
[--C-:B------:R-:W-:Y:S01]  /*0dd0*/  IMAD.WIDE R58, R59, 0x2, R62.reuse ;  /* 0x000000023b3a7825 */ /* 0x100fe200078e023e */
[----:B------:R-:W-:Y:S01]  /*0de0*/  @!PT LDS RZ, [RZ] ;  /* 0x00000000fffff984 */ /* 0x000fe20000000800 */
[----:B------:R-:W-:Y:S01]  /*0df0*/  @!PT LDS RZ, [RZ] ;  /* 0x00000000fffff984 */ /* 0x000fe20000000800 */
[----:B------:R-:W-:Y:S01]  /*0e00*/  @!PT LDS RZ, [RZ] ;  /* 0x00000000fffff984 */ /* 0x000fe20000000800 */
[----:B------:R-:W-:Y:S01]  /*0e10*/  LDGSTS.E.BYPASS.LTC128B.128 [R49], desc[UR6][R26.64] ;  /* 0x000000001a317fae */ /* 0x000fe2000b901d46 */
[----:B------:R-:W-:Y:S02]  /*0e20*/  IADD3 R51, P0, R26, 0x100, RZ ;  /* 0x000001001a337810 */ /* 0x000fe40007f1e0ff */
[--C-:B------:R-:W-:Y:S01]  /*0e30*/  IMAD.WIDE R60, R61, 0x2, R62.reuse ;  /* 0x000000023d3c7825 */ /* 0x100fe200078e023e */
[----:B------:R1:W-:Y:S01]  /*0e40*/  LDGSTS.E.BYPASS.LTC128B.128 [R48], desc[UR6][R58.64] ;  /* 0x000000003a307fae */ /* 0x0003e2000b901d46 */
[----:B------:R-:W-:Y:S02]  /*0e50*/  IADD3 R53, P1, R58, 0x100, RZ ;  /* 0x000001003a357810 */ /* 0x000fe40007f3e0ff */
[----:B------:R-:W-:Y:S01]  /*0e60*/  IMAD.WIDE R62, R9, 0x2, R62 ;  /* 0x00000002093e7825 */ /* 0x000fe200078e023e */
[----:B------:R-:W-:Y:S01]  /*0e70*/  LDGSTS.E.BYPASS.LTC128B.128 [R47], desc[UR6][R60.64] ;  /* 0x000000003c2f7fae */ /* 0x000fe2000b901d46 */
[----:B------:R-:W-:-:S02]  /*0e80*/  LOP3.LUT R38, R38, 0x7, R39, 0x78, !PT ;  /* 0x0000000726267812 */ /* 0x000fc400078e7827 */
[--C-:B--2---:R-:W-:Y:S01]  /*0e90*/  IMAD.WIDE R10, R11, 0x2, R4.reuse ;  /* 0x000000020b0a7825 */ /* 0x104fe200078e0204 */
[----:B------:R2:W-:Y:S01]  /*0ea0*/  LDGSTS.E.BYPASS.LTC128B.128 [R46], desc[UR6][R62.64] ;  /* 0x000000003e2e7fae */ /* 0x0005e2000b901d46 */
[----:B------:R-:W-:Y:S02]  /*0eb0*/  LOP3.LUT R8, R8, 0x7, R39, 0x78, !PT ;  /* 0x0000000708087812 */ /* 0x000fe400078e7827 */
[--C-:B------:R-:W-:Y:S01]  /*0ec0*/  IMAD.WIDE R20, R21, 0x2, R4.reuse ;  /* 0x0000000215147825 */ /* 0x100fe200078e0204 */
[----:B------:R-:W0:Y:S01]  /*0ed0*/  LDGDEPBAR ;  /* 0x00000000000079af */ /* 0x000e220000000000 */
[----:B------:R-:W-:Y:S02]  /*0ee0*/  LOP3.LUT R36, R36, 0x7, R39, 0x78, !PT ;  /* 0x0000000724247812 */ /* 0x000fe400078e7827 */
[----:B------:R-:W-:Y:S01]  /*0ef0*/  IMAD.WIDE R22, R22, 0x2, R4 ;  /* 0x0000000216167825 */ /* 0x000fe200078e0204 */
[----:B------:R3:W-:Y:S01]  /*0f00*/  LDGSTS.E.BYPASS.LTC128B.128 [R49+0x2000], desc[UR6][R10.64] ;  /* 0x020000000a317fae */ /* 0x0007e2000b901d46 */
[----:B------:R-:W-:-:S02]  /*0f10*/  LOP3.LUT R6, R6, 0x7, R39, 0x78, !PT ;  /* 0x0000000706067812 */ /* 0x000fc400078e7827 */
[----:B------:R-:W-:Y:S01]  /*0f20*/  IMAD.WIDE R24, R24, 0x2, R4 ;  /* 0x0000000218187825 */ /* 0x000fe200078e0204 */
[----:B------:R4:W-:Y:S01]  /*0f30*/  LDGSTS.E.BYPASS.LTC128B.128 [R48+0x2000], desc[UR6][R20.64] ;  /* 0x0200000014307fae */ /* 0x0009e2000b901d46 */
[----:B------:R-:W-:Y:S02]  /*0f40*/  LOP3.LUT R5, R14, 0x7, R39, 0xf8, !PT ;  /* 0x000000070e057812 */ /* 0x000fe400078ef827 */
[----:B------:R-:W-:Y:S01]  /*0f50*/  IMAD.SHL.U32 R12, R12, 0x10, RZ ;  /* 0x000000100c0c7824 */ /* 0x000fe200078e00ff */
[----:B------:R4:W-:Y:S01]  /*0f60*/  LDGSTS.E.BYPASS.LTC128B.128 [R47+0x2000], desc[UR6][R22.64] ;  /* 0x02000000162f7fae */ /* 0x0009e2000b901d46 */
[C---:B------:R-:W-:Y:S01]  /*0f70*/  LOP3.LUT R4, R32.reuse, 0xc, RZ, 0xfc, !PT ;  /* 0x0000000c20047812 */ /* 0x040fe200078efcff */
[----:B------:R-:W-:Y:S01]  /*0f80*/  IMAD.SHL.U32 R5, R5, 0x100, RZ ;  /* 0x0000010005057824 */ /* 0x000fe200078e00ff */
[----:B------:R-:W-:Y:S01]  /*0f90*/  LOP3.LUT R32, R32, 0xe, RZ, 0xfc, !PT ;  /* 0x0000000e20207812 */ /* 0x000fe200078efcff */
[----:B------:R4:W-:Y:S01]  /*0fa0*/  LDGSTS.E.BYPASS.LTC128B.128 [R46+0x2000], desc[UR6][R24.64] ;  /* 0x02000000182e7fae */ /* 0x0009e2000b901d46 */
[----:B------:R-:W-:Y:S01]  /*0fb0*/  LOP3.LUT R34, R34, 0x7, R39, 0x78, !PT ;  /* 0x0000000722227812 */ /* 0x000fe200078e7827 */
[----:B------:R-:W-:Y:S01]  /*0fc0*/  IMAD.X R52, RZ, RZ, R59, P1 ;  /* 0x000000ffff347224 */ /* 0x000fe200008e063b */
[----:B------:R-:W-:Y:S01]  /*0fd0*/  LOP3.LUT R45, R5, R12, RZ, 0xfc, !PT ;  /* 0x0000000c052d7212 */ /* 0x000fe200078efcff */
[----:B------:R-:W0:Y:S01]  /*0fe0*/  LDGDEPBAR ;  /* 0x00000000000079af */ /* 0x000e220000000000 */
[----:B------:R-:W-:Y:S01]  /*0ff0*/  LOP3.LUT R4, R4, 0x7, R39, 0x78, !PT ;  /* 0x0000000704047812 */ /* 0x000fe200078e7827 */
[----:B------:R-:W-:Y:S01]  /*1000*/  IMAD.X R50, RZ, RZ, R27, P0 ;  /* 0x000000ffff327224 */ /* 0x000fe200000e061b */
[----:B------:R-:W-:Y:S01]  /*1010*/  LOP3.LUT R32, R32, 0x7, R39, 0x78, !PT ;  /* 0x0000000720207812 */ /* 0x000fe200078e7827 */
[----:B------:R-:W-:Y:S01]  /*1020*/  IMAD.SHL.U32 R38, R38, 0x10, RZ ;  /* 0x0000001026267824 */ /* 0x000fe200078e00ff */
[----:B------:R-:W-:Y:S01]  /*1030*/  IADD3 R57, P3, R62, 0x100, RZ ;  /* 0x000001003e397810 */ /* 0x000fe20007f7e0ff */
[----:B------:R-:W-:Y:S01]  /*1040*/  IMAD.SHL.U32 R8, R8, 0x10, RZ ;  /* 0x0000001008087824 */ /* 0x000fe200078e00ff */
[----:B------:R-:W-:Y:S01]  /*1050*/  IADD3 R55, P2, R60, 0x100, RZ ;  /* 0x000001003c377810 */ /* 0x000fe20007f5e0ff */
[----:B------:R-:W-:Y:S01]  /*1060*/  IMAD.SHL.U32 R36, R36, 0x10, RZ ;  /* 0x0000001024247824 */ /* 0x000fe200078e00ff */
[----:B-1----:R-:W-:Y:S01]  /*1070*/  IADD3 R59, P0, R10, 0x100, RZ ;  /* 0x000001000a3b7810 */ /* 0x002fe20007f1e0ff */
[----:B------:R-:W-:Y:S01]  /*1080*/  IMAD.SHL.U32 R6, R6, 0x10, RZ ;  /* 0x0000001006067824 */ /* 0x000fe200078e00ff */
[-C--:B------:R-:W-:Y:S01]  /*1090*/  LOP3.LUT R38, R38, R5.reuse, RZ, 0xfc, !PT ;  /* 0x0000000526267212 */ /* 0x080fe200078efcff */
[----:B------:R-:W-:Y:S01]  /*10a0*/  IMAD.SHL.U32 R34, R34, 0x10, RZ ;  /* 0x0000001022227824 */ /* 0x000fe200078e00ff */
[-C--:B------:R-:W-:Y:S01]  /*10b0*/  LOP3.LUT R37, R8, R5.reuse, RZ, 0xfc, !PT ;  /* 0x0000000508257212 */ /* 0x080fe200078efcff */
[----:B------:R-:W-:Y:S01]  /*10c0*/  IMAD.SHL.U32 R4, R4, 0x10, RZ ;  /* 0x0000001004047824 */ /* 0x000fe200078e00ff */
[-C--:B------:R-:W-:Y:S01]  /*10d0*/  LOP3.LUT R36, R36, R5.reuse, RZ, 0xfc, !PT ;  /* 0x0000000524247212 */ /* 0x080fe200078efcff */
[----:B------:R-:W-:Y:S01]  /*10e0*/  IMAD.SHL.U32 R32, R32, 0x10, RZ ;  /* 0x0000001020207824 */ /* 0x000fe200078e00ff */
[----:B------:R-:W-:Y:S01]  /*10f0*/  LOP3.LUT R35, R6, R5, RZ, 0xfc, !PT ;  /* 0x0000000506237212 */ /* 0x000fe200078efcff */
[----:B------:R-:W-:Y:S01]  /*1100*/  IMAD.X R56, RZ, RZ, R63, P3 ;  /* 0x000000ffff387224 */ /* 0x000fe200018e063f */
[----:B------:R-:W-:Y:S01]  /*1110*/  IADD3 R65, P3, R24, 0x100, RZ ;  /* 0x0000010018417810 */ /* 0x000fe20007f7e0ff */
[----:B------:R-:W-:Y:S01]  /*1120*/  IMAD.X R54, RZ, RZ, R61, P2 ;  /* 0x000000ffff367224 */ /* 0x000fe200010e063d */
[----:B--2---:R-:W-:Y:S01]  /*1130*/  IADD3 R63, P2, R22, 0x100, RZ ;  /* 0x00000100163f7810 */ /* 0x004fe20007f5e0ff */
[----:B------:R-:W-:Y:S01]  /*1140*/  IMAD.X R58, RZ, RZ, R11, P0 ;  /* 0x000000ffff3a7224 */ /* 0x000fe200000e060b */
[----:B------:R-:W-:Y:S01]  /*1150*/  IADD3 R61, P1, R20, 0x100, RZ ;  /* 0x00000100143d7810 */ /* 0x000fe20007f3e0ff */
[----:B------:R-:W-:-:S04]  /*1160*/  DEPBAR.LE SB0, 0x0 ;  /* 0x000080000000791a */ /* 0x000fc80000000000 */
[----:B------:R-:W-:Y:S01]  /*1170*/  BAR.SYNC.DEFER_BLOCKING 0x0 ;  /* 0x0000000000007b1d */ /* 0x000fe20000010000 */
[-C--:B------:R-:W-:Y:S01]  /*1180*/  LOP3.LUT R34, R34, R5.reuse, RZ, 0xfc, !PT ;  /* 0x0000000522227212 */ /* 0x080fe200078efcff */
[----:B------:R-:W-:Y:S01]  /*1190*/  IMAD.X R64, RZ, RZ, R25, P3 ;  /* 0x000000ffff407224 */ /* 0x000fe200018e0619 */
[-C--:B------:R-:W-:Y:S01]  /*11a0*/  LOP3.LUT R33, R4, R5.reuse, RZ, 0xfc, !PT ;  /* 0x0000000504217212 */ /* 0x080fe200078efcff */
[----:B------:R-:W-:Y:S01]  /*11b0*/  IMAD.X R62, RZ, RZ, R23, P2 ;  /* 0x000000ffff3e7224 */ /* 0x000fe200010e0617 */
[----:B------:R-:W-:Y:S01]  /*11c0*/  LOP3.LUT R32, R32, R5, RZ, 0xfc, !PT ;  /* 0x0000000520207212 */ /* 0x000fe200078efcff */
[----:B------:R-:W-:Y:S01]  /*11d0*/  IMAD.X R60, RZ, RZ, R21, P1 ;  /* 0x000000ffff3c7224 */ /* 0x000fe200008e0615 */
[----:B------:R-:W-:Y:S02]  /*11e0*/  CS2R R4, SRZ ;  /* 0x0000000000047805 */ /* 0x000fe4000001ff00 */
[----:B------:R-:W-:Y:S02]  /*11f0*/  CS2R R6, SRZ ;  /* 0x0000000000067805 */ /* 0x000fe4000001ff00 */
[----:B------:R-:W-:-:S02]  /*1200*/  CS2R R8, SRZ ;  /* 0x0000000000087805 */ /* 0x000fc4000001ff00 */
[----:B---3--:R-:W-:Y:S01]  /*1210*/  CS2R R10, SRZ ;  /* 0x00000000000a7805 */ /* 0x008fe2000001ff00 */
[----:B------:R1:W2:Y:S04]  /*1220*/  LDSM.16.M88.4 R12, [R45+UR4] ;  /* 0x000000042d0c783b */ /* 0x0002a80008000200 */
[----:B----4-:R1:W3:Y:S02]  /*1230*/  LDSM.16.M88.4 R16, [R40+UR4+0x2000] ;  /* 0x002000042810783b */ /* 0x0102e40008000200 */
.L_x_0:
[----:B------:R-:W-:-:S01]  /*1240*/  LDSM.16.M88.4 R20, [R38+UR4] ;  /* 0x000000042614783b */ /* 0x000fc20008000200 */
[----:B--23--:R-:W-:Y:S03]  /*1250*/  HMMA.16816.F32.BF16 R4, R12, R16, R4 ;  /* 0x000000100c04723c */ /* 0x00cfe60000041804 */
[----:B------:R-:W2:Y:S02]  /*1260*/  LDSM.16.M88.4 R24, [R31+UR4+0x2000] ;  /* 0x002000041f18783b */ /* 0x000ea40008000200 */
[C---:B------:R-:W-:Y:S01]  /*1270*/  ISETP.GE.U32.AND P4, PT, R66.reuse, 0xb80, PT ;  /* 0x00000b804200780c */ /* 0x040fe20003f86070 */
[----:B------:R-:W-:Y:S01]  /*1280*/  HMMA.16816.F32.BF16 R8, R12, R18, R8 ;  /* 0x000000120c08723c */ /* 0x000fe20000041808 */
[----:B------:R-:W-:Y:S04]  /*1290*/  LDSM.16.M88.4 R12, [R37+UR4] ;  /* 0x00000004250c783b */ /* 0x000fe80008000200 */
[----:B------:R-:W3:Y:S01]  /*12a0*/  LDSM.16.M88.4 R16, [R30+UR4+0x2000] ;  /* 0x002000041e10783b */ /* 0x000ee20008000200 */
[----:B------:R-:W-:Y:S11]  /*12b0*/  VIADD R66, R66, 0x80 ;  /* 0x0000008042427836 */ /* 0x000ff60000000000 */
[----:B------:R-:W-:-:S01]  /*12c0*/  @!UPT UIADD3 URZ, URZ, URZ, URZ ;  /* 0x0000003f3f3ff290 */ /* 0x000fc2000fffe03f */
[----:B--2---:R-:W-:Y:S06]  /*12d0*/  HMMA.16816.F32.BF16 R4, R20, R24, R4 ;  /* 0x000000181404723c */ /* 0x004fec0000041804 */
[----:B------:R-:W-:Y:S01]  /*12e0*/  HMMA.16816.F32.BF16 R8, R20, R26, R8 ;  /* 0x0000001a1408723c */ /* 0x000fe20000041808 */
[----:B------:R-:W-:Y:S04]  /*12f0*/  LDSM.16.M88.4 R20, [R36+UR4] ;  /* 0x000000042414783b */ /* 0x000fe80008000200 */
[----:B------:R-:W2:Y:S11]  /*1300*/  LDSM.16.M88.4 R24, [R29+UR4+0x2000] ;  /* 0x002000041d18783b */ /* 0x000eb60008000200 */
[----:B------:R-:W-:-:S02]  /*1310*/  @!UPT UIADD3 URZ, URZ, URZ, URZ ;  /* 0x0000003f3f3ff290 */ /* 0x000fc4000fffe03f */
[----:B---3--:R-:W-:Y:S06]  /*1320*/  HMMA.16816.F32.BF16 R4, R12, R16, R4 ;  /* 0x000000100c04723c */ /* 0x008fec0000041804 */
[----:B------:R-:W-:Y:S01]  /*1330*/  HMMA.16816.F32.BF16 R8, R12, R18, R8 ;  /* 0x000000120c08723c */ /* 0x000fe20000041808 */
[----:B------:R-:W-:Y:S04]  /*1340*/  LDSM.16.M88.4 R12, [R35+UR4] ;  /* 0x00000004230c783b */ /* 0x000fe80008000200 */
[----:B------:R-:W3:Y:S11]  /*1350*/  LDSM.16.M88.4 R16, [R28+UR4+0x2000] ;  /* 0x002000041c10783b */ /* 0x000ef60008000200 */
[----:B------:R-:W-:-:S02]  /*1360*/  @!UPT UIADD3 URZ, URZ, URZ, URZ ;  /* 0x0000003f3f3ff290 */ /* 0x000fc4000fffe03f */
        /* <DEDUP_REMOVED lines=13> */
[----:B------:R-:W2:Y:S01]  /*1440*/  LDSM.16.M88.4 R24, [R0+UR4+0x2000] ;  /* 0x002000040018783b */ /* 0x000ea20008000200 */
[----:B------:R-:W-:Y:S11]  /*1450*/  BAR.SYNC.DEFER_BLOCKING 0x0 ;  /* 0x0000000000007b1d */ /* 0x000ff60000010000 */
[----:B------:R-:W-:-:S01]  /*1460*/  @!UPT UIADD3 URZ, URZ, URZ, URZ ;  /* 0x0000003f3f3ff290 */ /* 0x000fc2000fffe03f */
[----:B---3--:R-:W-:Y:S06]  /*1470*/  HMMA.16816.F32.BF16 R4, R12, R16, R4 ;  /* 0x000000100c04723c */ /* 0x008fec0000041804 */
[----:B------:R-:W-:Y:S11]  /*1480*/  HMMA.16816.F32.BF16 R8, R12, R18, R8 ;  /* 0x000000120c08723c */ /* 0x000ff60000041808 */
[----:B------:R-:W-:Y:S07]  /*1490*/  @!UPT UIADD3 URZ, URZ, URZ, URZ ;  /* 0x0000003f3f3ff290 */ /* 0x000fee000fffe03f */
[----:B--2---:R-:W-:Y:S05]  /*14a0*/  HMMA.16816.F32.BF16 R4, R20, R24, R4 ;  /* 0x000000181404723c */ /* 0x004fea0000041804 */
[----:B------:R-:W-:-:S01]  /*14b0*/  IADD3 R14, P1, R51, UR8, RZ ;  /* 0x00000008330e7c10 */ /* 0x000fc2000ff3e0ff */
[----:B------:R-:W-:Y:S05]  /*14c0*/  HMMA.16816.F32.BF16 R8, R20, R26, R8 ;  /* 0x0000001a1408723c */ /* 0x000fea0000041808 */
[----:B------:R-:W-:Y:S02]  /*14d0*/  IADD3 R18, P0, R53, UR8, RZ ;  /* 0x0000000835127c10 */ /* 0x000fe4000ff1e0ff */
[----:B------:R-:W-:Y:S04]  /*14e0*/  IADD3.X R15, R50, UR5, RZ, P1, !PT ;  /* 0x00000005320f7c10 */ /* 0x000fe80008ffe4ff */
[----:B------:R-:W-:Y:S01]  /*14f0*/  IADD3 R68, P1, R55, UR8, RZ ;  /* 0x0000000837447c10 */ /* 0x000fe2000ff3e0ff */
[----:B------:R-:W-:Y:S01]  /*1500*/  @!PT LDS RZ, [RZ] ;  /* 0x00000000fffff984 */ /* 0x000fe20000000800 */
[----:B------:R-:W-:Y:S01]  /*1510*/  @!PT LDS RZ, [RZ] ;  /* 0x00000000fffff984 */ /* 0x000fe20000000800 */
[----:B------:R-:W-:Y:S01]  /*1520*/  @!PT LDS RZ, [RZ] ;  /* 0x00000000fffff984 */ /* 0x000fe20000000800 */
[----:B------:R2:W-:Y:S01]  /*1530*/  LDGSTS.E.BYPASS.LTC128B.128 [R49], desc[UR6][R14.64], !P4 ;  /* 0x000000000e317fae */ /* 0x0005e2000e101d46 */
[----:B------:R-:W-:Y:S02]  /*1540*/  IADD3.X R19, R52, UR5, RZ, P0, !PT ;  /* 0x0000000534137c10 */ /* 0x000fe400087fe4ff */
[----:B------:R-:W-:Y:S02]  /*1550*/  IADD3.X R69, R54, UR5, RZ, P1, !PT ;  /* 0x0000000536457c10 */ /* 0x000fe40008ffe4ff */
[----:B------:R-:W-:Y:S01]  /*1560*/  IADD3 R24, P0, R57, UR8, RZ ;  /* 0x0000000839187c10 */ /* 0x000fe2000ff1e0ff */
[----:B------:R3:W-:Y:S01]  /*1570*/  LDGSTS.E.BYPASS.LTC128B.128 [R48], desc[UR6][R18.64], !P4 ;  /* 0x0000000012307fae */ /* 0x0007e2000e101d46 */
[----:B------:R-:W-:Y:S02]  /*1580*/  IADD3 R16, P3, R59, UR8, RZ ;  /* 0x000000083b107c10 */ /* 0x000fe4000ff7e0ff */
[----:B------:R-:W-:Y:S01]  /*1590*/  IADD3.X R25, R56, UR5, RZ, P0, !PT ;  /* 0x0000000538197c10 */ /* 0x000fe200087fe4ff */
[----:B------:R4:W-:Y:S01]  /*15a0*/  LDGSTS.E.BYPASS.LTC128B.128 [R47], desc[UR6][R68.64], !P4 ;  /* 0x00000000442f7fae */ /* 0x0009e2000e101d46 */
[----:B------:R-:W-:Y:S03]  /*15b0*/  IADD3.X R17, R58, UR5, RZ, P3, !PT ;  /* 0x000000053a117c10 */ /* 0x000fe60009ffe4ff */
[----:B-1----:R-:W-:Y:S04]  /*15c0*/  LDGSTS.E.BYPASS.LTC128B.128 [R46], desc[UR6][R24.64], !P4 ;  /* 0x00000000182e7fae */ /* 0x002fe8000e101d46 */
[----:B------:R-:W0:Y:S04]  /*15d0*/  LDGDEPBAR ;  /* 0x00000000000079af */ /* 0x000e280000000000 */
[----:B------:R-:W-:Y:S01]  /*15e0*/  LDGSTS.E.BYPASS.LTC128B.128 [R49+0x2000], desc[UR6][R16.64], !P4 ;  /* 0x0200000010317fae */ /* 0x000fe2000e101d46 */
[----:B--2---:R-:W-:Y:S04]  /*15f0*/  IADD3 R14, P2, R61, UR8, RZ ;  /* 0x000000083d0e7c10 */ /* 0x004fe8000ff5e0ff */
[----:B------:R-:W-:Y:S02]  /*1600*/  IADD3.X R15, R60, UR5, RZ, P2, !PT ;  /* 0x000000053c0f7c10 */ /* 0x000fe400097fe4ff */
[----:B---3--:R-:W-:Y:S03]  /*1610*/  IADD3 R18, P1, R63, UR8, RZ ;  /* 0x000000083f127c10 */ /* 0x008fe6000ff3e0ff */
[----:B------:R1:W-:Y:S01]  /*1620*/  LDGSTS.E.BYPASS.LTC128B.128 [R48+0x2000], desc[UR6][R14.64], !P4 ;  /* 0x020000000e307fae */ /* 0x0003e2000e101d46 */
[----:B----4-:R-:W-:Y:S01]  /*1630*/  IADD3 R68, P0, R65, UR8, RZ ;  /* 0x0000000841447c10 */ /* 0x010fe2000ff1e0ff */
[----:B------:R-:W-:Y:S01]  /*1640*/  UIADD3 UR8, UP0, UR8, 0x100, URZ ;  /* 0x0000010008087890 */ /* 0x000fe2000ff1e03f */
[----:B------:R-:W-:Y:S02]  /*1650*/  IADD3.X R19, R62, UR5, RZ, P1, !PT ;  /* 0x000000053e137c10 */ /* 0x000fe40008ffe4ff */
[----:B------:R-:W-:Y:S01]  /*1660*/  IADD3.X R69, R64, UR5, RZ, P0, !PT ;  /* 0x0000000540457c10 */ /* 0x000fe200087fe4ff */
[----:B------:R-:W-:Y:S02]  /*1670*/  UIADD3.X UR5, URZ, UR5, URZ, UP0, !UPT ;  /* 0x000000053f057290 */ /* 0x000fe400087fe43f */
[----:B------:R4:W-:Y:S04]  /*1680*/  LDGSTS.E.BYPASS.LTC128B.128 [R47+0x2000], desc[UR6][R18.64], !P4 ;  /* 0x02000000122f7fae */ /* 0x0009e8000e101d46 */
[----:B------:R3:W-:Y:S04]  /*1690*/  LDGSTS.E.BYPASS.LTC128B.128 [R46+0x2000], desc[UR6][R68.64], !P4 ;  /* 0x02000000442e7fae */ /* 0x0007e8000e101d46 */
[----:B------:R-:W0:Y:S01]  /*16a0*/  LDGDEPBAR ;  /* 0x00000000000079af */ /* 0x000e220000000000 */
[----:B------:R-:W-:Y:S04]  /*16b0*/  DEPBAR.LE SB0, 0x0 ;  /* 0x000080000000791a */ /* 0x000fe80000000000 */
[----:B------:R-:W-:Y:S06]  /*16c0*/  BAR.SYNC.DEFER_BLOCKING 0x0 ;  /* 0x0000000000007b1d */ /* 0x000fec0000010000 */
[----:B-1----:R3:W2:Y:S04]  /*16d0*/  LDSM.16.M88.4 R12, [R45+UR4] ;  /* 0x000000042d0c783b */ /* 0x0026a80008000200 */
[----:B----4-:R3:W2:Y:S01]  /*16e0*/  LDSM.16.M88.4 R16, [R40+UR4+0x2000] ;  /* 0x002000042810783b */ /* 0x0106a20008000200 */
[----:B------:R-:W-:Y:S08]  /*16f0*/  @!P4 BRA `(.L_x_0) ;  /* 0xfffffff800d0c947 */ /* 0x000ff0000383ffff */
[----:B------:R-:W-:-:S04]  /*1700*/  DEPBAR.LE SB0, 0x0 ;  /* 0x000080000000791a */ /* 0x000fc80000000000 */
[C---:B--2---:R-:W-:Y:S01]  /*1710*/  LOP3.LUT R12, R39.reuse, 0x1f, RZ, 0xc0, !PT ;  /* 0x0000001f270c7812 */ /* 0x044fe200078ec0ff */
[----:B------:R-:W1:Y:S01]  /*1720*/  LDC.64 R14, c[0x0][0x220] ;  /* 0x00008800ff0e7b82 */ /* 0x000e620000000a00 */
[----:B------:R-:W-:Y:S02]  /*1730*/  LOP3.LUT R2, R39, 0x3, RZ, 0xc0, !PT ;  /* 0x0000000327027812 */ /* 0x000fe400078ec0ff */
[----:B------:R-:W-:Y:S02]  /*1740*/  LOP3.LUT R3, R41, 0x8, RZ, 0xc0, !PT ;  /* 0x0000000829037812 */ /* 0x000fe400078ec0ff */
[----:B------:R-:W-:Y:S02]  /*1750*/  SHF.R.U32.HI R12, RZ, 0x2, R12 ;  /* 0x00000002ff0c7819 */ /* 0x000fe4000001160c */
[----:B------:R-:W-:Y:S01]  /*1760*/  F2FP.BF16.F32.PACK_AB R4, R5, R4 ;  /* 0x000000040504723e */ /* 0x000fe200000010ff */
[----:B------:R-:W-:Y:S01]  /*1770*/  IMAD R0, R2, 0x2, R3 ;  /* 0x0000000202007824 */ /* 0x000fe200078e0203 */
[----:B------:R-:W-:-:S02]  /*1780*/  LOP3.LUT R3, R12, 0x10, R41, 0xf8, !PT ;  /* 0x000000100c037812 */ /* 0x000fc400078ef829 */
[----:B------:R-:W-:Y:S02]  /*1790*/  F2FP.BF16.F32.PACK_AB R6, R7, R6 ;  /* 0x000000060706723e */ /* 0x000fe400000010ff */
[----:B------:R-:W-:Y:S01]  /*17a0*/  F2FP.BF16.F32.PACK_AB R8, R9, R8 ;  /* 0x000000080908723e */ /* 0x000fe200000010ff */
[----:B------:R-:W-:Y:S01]  /*17b0*/  IMAD R0, R3, 0x28, R0 ;  /* 0x0000002803007824 */ /* 0x000fe200078e0200 */
[----:B------:R-:W-:Y:S02]  /*17c0*/  F2FP.BF16.F32.PACK_AB R10, R11, R10 ;  /* 0x0000000a0b0a723e */ /* 0x000fe400000010ff */
[----:B------:R-:W-:Y:S02]  /*17d0*/  LOP3.LUT R5, R44, 0x1f, R41, 0xf8, !PT ;  /* 0x0000001f2c057812 */ /* 0x000fe400078ef829 */
[----:B------:R-:W-:Y:S01]  /*17e0*/  LEA R3, R0, UR4, 0x1 ;  /* 0x0000000400037c11 */ /* 0x000fe2000f8e08ff */
[----:B------:R-:W-:Y:S01]  /*17f0*/  BAR.SYNC.DEFER_BLOCKING 0x0 ;  /* 0x0000000000007b1d */ /* 0x000fe20000010000 */
[----:B------:R-:W-:Y:S01]  /*1800*/  IMAD.SHL.U32 R0, R39, 0x8, RZ ;  /* 0x0000000827007824 */ /* 0x000fe200078e00ff */
[----:B------:R-:W-:-:S02]  /*1810*/  ISETP.GE.AND P0, PT, R5, R42, PT ;  /* 0x0000002a0500720c */ /* 0x000fc40003f06270 */
[----:B------:R-:W-:Y:S02]  /*1820*/  LOP3.LUT R41, R12, 0x18, R41, 0xf8, !PT ;  /* 0x000000180c297812 */ /* 0x000fe400078ef829 */
[----:B------:R-:W-:-:S03]  /*1830*/  LOP3.LUT R0, R43, 0x18, R0, 0xf8, !PT ;  /* 0x000000182b007812 */ /* 0x000fc600078ef800 */
[----:B------:R-:W-:Y:S01]  /*1840*/  IMAD R41, R41, 0x5, R2 ;  /* 0x0000000529297824 */ /* 0x000fe200078e0202 */
[----:B------:R-:W-:Y:S01]  /*1850*/  ISETP.LT.AND P0, PT, R0, 0xc00, !P0 ;  /* 0x00000c000000780c */ /* 0x000fe20004701270 */
[----:B------:R-:W-:Y:S02]  /*1860*/  IMAD R5, R5, 0xc00, R0 ;  /* 0x00000c0005057824 */ /* 0x000fe400078e0200 */
[----:B------:R-:W-:Y:S02]  /*1870*/  IMAD.SHL.U32 R41, R41, 0x8, RZ ;  /* 0x0000000829297824 */ /* 0x000fe400078e00ff */
[----:B-1----:R-:W-:Y:S01]  /*1880*/  IMAD.WIDE R14, R5, 0x2, R14 ;  /* 0x00000002050e7825 */ /* 0x002fe200078e020e */
[----:B------:R1:W-:Y:S04]  /*1890*/  STS [R3], R4 ;  /* 0x0000000403007388 */ /* 0x0003e80000000800 */
[----:B------:R2:W-:Y:S04]  /*18a0*/  STS [R3+0x280], R6 ;  /* 0x0002800603007388 */ /* 0x0005e80000000800 */
[----:B------:R2:W-:Y:S04]  /*18b0*/  STS [R3+0x20], R8 ;  /* 0x0000200803007388 */ /* 0x0005e80000000800 */
[----:B------:R2:W-:Y:S01]  /*18c0*/  STS [R3+0x2a0], R10 ;  /* 0x0002a00a03007388 */ /* 0x0005e20000000800 */
[----:B-1----:R-:W-:Y:S01]  /*18d0*/  LEA R4, R41, UR4, 0x1 ;  /* 0x0000000429047c11 */ /* 0x002fe2000f8e08ff */
[----:B------:R-:W-:Y:S06]  /*18e0*/  BAR.SYNC.DEFER_BLOCKING 0x0 ;  /* 0x0000000000007b1d */ /* 0x000fec0000010000 */
[----:B--2---:R-:W-:Y:S05]  /*18f0*/  @!P0 EXIT ;  /* 0x000000000000894d */ /* 0x004fea0003800000 */
[----:B------:R-:W1:Y:S04]  /*1900*/  LDS.128 R4, [R4] ;  /* 0x0000000004047984 */ /* 0x000e680000000c00 */
[----:B-1----:R-:W-:Y:S01]  /*1910*/  STG.E.128 desc[UR6][R14.64], R4 ;  /* 0x000000040e007986 */ /* 0x002fe2000c101d06 */
[----:B------:R-:W-:Y:S05]  /*1920*/  EXIT ;  /* 0x000000000000794d */ /* 0x000fea0003800000 */
.L_x_1:
[----:B------:R-:W-:-:S00]  /*1930*/  BRA `(.L_x_1) ;  /* 0xfffffffc00fc7947 */ /* 0x000fc0000383ffff */
[----:B------:R-:W-:-:S00]  /*1940*/  NOP ;  /* 0x0000000000007918 */ /* 0x000fc00000000000 */
        /* <DEDUP_REMOVED lines=11> */
.L_x_2:


//--------------------- .nv.shared.triton_mm      --------------------------
	.section	.nv.shared.triton_mm,"aw",@nobits
	.sectionflags	@""
	.align	16
	.zero		1024


//--------------------- .nv.constant0.triton_mm   --------------------------
	.section	.nv.constant0.triton_mm,"a",@progbits
	.sectionflags	@""
	.align	4
.nv.constant0.triton_mm:
	.zero		556
